	.headerflags	@"EF_CUDA_TEXMODE_UNIFIED EF_CUDA_64BIT_ADDRESS EF_CUDA_ACCELERATORS EF_CUDA_SM90 EF_CUDA_VIRTUAL_SM(EF_CUDA_SM90)"
	.elftype	@"ET_EXEC"


//--------------------- .nv.info                  --------------------------
	.section	.nv.info,"",@"SHT_CUDA_INFO"
	.align	4


	//----- nvinfo : EIATTR_REGCOUNT
	.align		4
        /*0000*/ 	.byte	0x04, 0x2f
        /*0002*/ 	.short	(.L_2 - .L_1)
	.align		4
.L_1:
        /*0004*/ 	.word	index@(triton_per_fused__native_batch_norm_legit_convolution_relu_0)
        /*0008*/ 	.word	0x0000001f


	//----- nvinfo : EIATTR_MIN_STACK_SIZE
	.align		4
.L_2:
        /*000c*/ 	.byte	0x04, 0x12
        /*000e*/ 	.short	(.L_4 - .L_3)
	.align		4
.L_3:
        /*0010*/ 	.word	index@(triton_per_fused__native_batch_norm_legit_convolution_relu_0)
        /*0014*/ 	.word	0x00000000


	//----- nvinfo : EIATTR_FRAME_SIZE
	.align		4
.L_4:
        /*0018*/ 	.byte	0x04, 0x11
        /*001a*/ 	.short	(.L_6 - .L_5)
	.align		4
.L_5:
        /*001c*/ 	.word	index@(triton_per_fused__native_batch_norm_legit_convolution_relu_0)
        /*0020*/ 	.word	0x00000000


	//----- nvinfo : EIATTR_MIN_STACK_SIZE
	.align		4
.L_6:
        /*0024*/ 	.byte	0x04, 0x12
        /*0026*/ 	.short	(.L_8 - .L_7)
	.align		4
.L_7:
        /*0028*/ 	.word	index@(triton_per_fused__native_batch_norm_legit_convolution_relu_0)
        /*002c*/ 	.word	0x00000000
.L_8:


//--------------------- .nv.info.triton_per_fused__native_batch_norm_legit_convolution_relu_0 --------------------------
	.section	.nv.info.triton_per_fused__native_batch_norm_legit_convolution_relu_0,"",@"SHT_CUDA_INFO"
	.sectionflags	@""
	.align	4


	//----- nvinfo : EIATTR_CUDA_API_VERSION
	.align		4
        /*0000*/ 	.byte	0x04, 0x37
        /*0002*/ 	.short	(.L_10 - .L_9)
.L_9:
        /*0004*/ 	.word	0x0000007c


	//----- nvinfo : EIATTR_KPARAM_INFO
	.align		4
.L_10:
        /*0008*/ 	.byte	0x04, 0x17
        /*000a*/ 	.short	(.L_12 - .L_11)
.L_11:
        /*000c*/ 	.word	0x00000000
        /*0010*/ 	.short	0x0006
        /*0012*/ 	.short	0x002c
        /*0014*/ 	.byte	0x00, 0xf0, 0x11, 0x00


	//----- nvinfo : EIATTR_KPARAM_INFO
	.align		4
.L_12:
        /*0018*/ 	.byte	0x04, 0x17
        /*001a*/ 	.short	(.L_14 - .L_13)
.L_13:
        /*001c*/ 	.word	0x00000000
        /*0020*/ 	.short	0x0005
        /*0022*/ 	.short	0x0028
        /*0024*/ 	.byte	0x00, 0xf0, 0x11, 0x00


	//----- nvinfo : EIATTR_KPARAM_INFO
	.align		4
.L_14:
        /*0028*/ 	.byte	0x04, 0x17
        /*002a*/ 	.short	(.L_16 - .L_15)
.L_15:
        /*002c*/ 	.word	0x00000000
        /*0030*/ 	.short	0x0004
        /*0032*/ 	.short	0x0020
        /*0034*/ 	.byte	0x00, 0xf4, 0x21, 0x00


	//----- nvinfo : EIATTR_KPARAM_INFO
	.align		4
.L_16:
        /*0038*/ 	.byte	0x04, 0x17
        /*003a*/ 	.short	(.L_18 - .L_17)
.L_17:
        /*003c*/ 	.word	0x00000000
        /*0040*/ 	.short	0x0003
        /*0042*/ 	.short	0x0018
        /*0044*/ 	.byte	0x00, 0xf4, 0x21, 0x00


	//----- nvinfo : EIATTR_KPARAM_INFO
	.align		4
.L_18:
        /*0048*/ 	.byte	0x04, 0x17
        /*004a*/ 	.short	(.L_20 - .L_19)
.L_19:
        /*004c*/ 	.word	0x00000000
        /*0050*/ 	.short	0x0002
        /*0052*/ 	.short	0x0010
        /*0054*/ 	.byte	0x00, 0xf4, 0x21, 0x00


	//----- nvinfo : EIATTR_KPARAM_INFO
	.align		4
.L_20:
        /*0058*/ 	.byte	0x04, 0x17
        /*005a*/ 	.short	(.L_22 - .L_21)
.L_21:
        /*005c*/ 	.word	0x00000000
        /*0060*/ 	.short	0x0001
        /*0062*/ 	.short	0x0008
        /*0064*/ 	.byte	0x00, 0xf4, 0x21, 0x00


	//----- nvinfo : EIATTR_KPARAM_INFO
	.align		4
.L_22:
        /*0068*/ 	.byte	0x04, 0x17
        /*006a*/ 	.short	(.L_24 - .L_23)
.L_23:
        /*006c*/ 	.word	0x00000000
        /*0070*/ 	.short	0x0000
        /*0072*/ 	.short	0x0000
        /*0074*/ 	.byte	0x00, 0xf4, 0x21, 0x00


	//----- nvinfo : EIATTR_SPARSE_MMA_MASK
	.align		4
.L_24:
        /*0078*/ 	.byte	0x03, 0x50
        /*007a*/ 	.short	0x0000


	//----- nvinfo : EIATTR_MAXREG_COUNT
	.align		4
        /*007c*/ 	.byte	0x03, 0x1b
        /*007e*/ 	.short	0x00ff


	//----- nvinfo : EIATTR_COOP_GROUP_MASK_REGIDS
	.align		4
        /*0080*/ 	.byte	0x04, 0x29
        /*0082*/ 	.short	(.L_26 - .L_25)


	//   ....[0]....
.L_25:
        /*0084*/ 	.word	0xffffffff


	//   ....[1]....
        /*0088*/ 	.word	0xffffffff


	//   ....[2]....
        /*008c*/ 	.word	0xffffffff


	//   ....[3]....
        /*0090*/ 	.word	0xffffffff


	//   ....[4]....
        /*0094*/ 	.word	0xffffffff


	//   ....[5]....
        /*0098*/ 	.word	0xffffffff


	//   ....[6]....
        /*009c*/ 	.word	0xffffffff


	//   ....[7]....
        /*00a0*/ 	.word	0xffffffff


	//----- nvinfo : EIATTR_COOP_GROUP_INSTR_OFFSETS
	.align		4
.L_26:
        /*00a4*/ 	.byte	0x04, 0x28
        /*00a6*/ 	.short	(.L_28 - .L_27)


	//   ....[0]....
.L_27:
        /*00a8*/ 	.word	0x000002c0


	//   ....[1]....
        /*00ac*/ 	.word	0x000002e0


	//   ....[2]....
        /*00b0*/ 	.word	0x00000300


	//   ....[3]....
        /*00b4*/ 	.word	0x00000320


	//   ....[4]....
        /*00b8*/ 	.word	0x000003e0


	//   ....[5]....
        /*00bc*/ 	.word	0x00000410


	//   ....[6]....
        /*00c0*/ 	.word	0x00000460


	//   ....[7]....
        /*00c4*/ 	.word	0x000004c0


	//----- nvinfo : EIATTR_EXIT_INSTR_OFFSETS
	.align		4
.L_28:
        /*00c8*/ 	.byte	0x04, 0x1c
        /*00ca*/ 	.short	(.L_30 - .L_29)


	//   ....[0]....
.L_29:
        /*00cc*/ 	.word	0x00000690


	//   ....[1]....
        /*00d0*/ 	.word	0x000006c0


	//----- nvinfo : EIATTR_REQNTID
	.align		4
.L_30:
        /*00d4*/ 	.byte	0x04, 0x10
        /*00d6*/ 	.short	(.L_32 - .L_31)
.L_31:
        /*00d8*/ 	.word	0x00000080
        /*00dc*/ 	.word	0x00000001
        /*00e0*/ 	.word	0x00000001


	//----- nvinfo : EIATTR_CBANK_PARAM_SIZE
	.align		4
.L_32:
        /*00e4*/ 	.byte	0x03, 0x19
        /*00e6*/ 	.short	0x0030


	//----- nvinfo : EIATTR_PARAM_CBANK
	.align		4
        /*00e8*/ 	.byte	0x04, 0x0a
        /*00ea*/ 	.short	(.L_34 - .L_33)
	.align		4
.L_33:
        /*00ec*/ 	.word	index@(.nv.constant0.triton_per_fused__native_batch_norm_legit_convolution_relu_0)
        /*00f0*/ 	.short	0x0210
        /*00f2*/ 	.short	0x0030


	//----- nvinfo : EIATTR_SW_WAR
	.align		4
.L_34:
        /*00f4*/ 	.byte	0x04, 0x36
        /*00f6*/ 	.short	(.L_36 - .L_35)
.L_35:
        /*00f8*/ 	.word	0x00000008
.L_36:


//--------------------- .nv.callgraph             --------------------------
	.section	.nv.callgraph,"",@"SHT_CUDA_CALLGRAPH"
	.align	4
	.sectionentsize	8
	.align		4
        /*0000*/ 	.word	0x00000000
	.align		4
        /*0004*/ 	.word	0xffffffff
	.align		4
        /*0008*/ 	.word	0x00000000
	.align		4
        /*000c*/ 	.word	0xfffffffe
	.align		4
        /*0010*/ 	.word	0x00000000
	.align		4
        /*0014*/ 	.word	0xfffffffd
	.align		4
        /*0018*/ 	.word	0x00000000
	.align		4
        /*001c*/ 	.word	0xfffffffc


//--------------------- .nv.constant4             --------------------------
	.section	.nv.constant4,"a",@progbits
	.align	8
	.align		8
.nv.constant4:
        /*0000*/ 	.dword	_$_str


//--------------------- .text.triton_per_fused__native_batch_norm_legit_convolution_relu_0 --------------------------
	.section	.text.triton_per_fused__native_batch_norm_legit_convolution_relu_0,"ax",@progbits
	.sectionflags	@"SHF_BARRIERS=1"
	.align	128
        .global         triton_per_fused__native_batch_norm_legit_convolution_relu_0
        .type           triton_per_fused__native_batch_norm_legit_convolution_relu_0,@function
        .size           triton_per_fused__native_batch_norm_legit_convolution_relu_0,(.L_x_1 - triton_per_fused__native_batch_norm_legit_convolution_relu_0)
        .other          triton_per_fused__native_batch_norm_legit_convolution_relu_0,@"STO_CUDA_ENTRY STV_DEFAULT"
triton_per_fused__native_batch_norm_legit_convolution_relu_0:
.text.triton_per_fused__native_batch_norm_legit_convolution_relu_0:
[----:B------:R-:W0:Y:S02]  /*0000*/  LDC R1, c[0x0][0x28] ;  /* 0x00000a00ff017b82 */ /* 0x000e240000000800 */
[----:B------:R-:W1:Y:S01]  /*0010*/  S2R R0, SR_TID.X ;  /* 0x0000000000007919 */ /* 0x000e620000002100 */
[----:B------:R-:W2:Y:S01]  /*0020*/  LDC.64 R2, c[0x0][0x210] ;  /* 0x00008400ff027b82 */ /* 0x000ea20000000a00 */
[----:B------:R-:W-:Y:S01]  /*0030*/  ULDC.64 UR6, c[0x0][0x208] ;  /* 0x0000820000067ab9 */ /* 0x000fe20000000a00 */
[----:B------:R-:W3:Y:S06]  /*0040*/  S2R R4, SR_CTAID.X ;  /* 0x0000000000047919 */ /* 0x000eec0000002500 */
[----:B------:R-:W4:Y:S01]  /*0050*/  LDC.64 R10, c[0x0][0x218] ;  /* 0x00008600ff0a7b82 */ /* 0x000f220000000a00 */
[----:B-1----:R-:W-:-:S02]  /*0060*/  SHF.R.U32.HI R8, RZ, 0x4, R0 ;  /* 0x00000004ff087819 */ /* 0x002fc40000011600 */
[----:B---3--:R-:W-:Y:S02]  /*0070*/  SHF.L.U32 R15, R4, 0x3, RZ ;  /* 0x00000003040f7819 */ /* 0x008fe400000006ff */
[----:B------:R-:W-:Y:S02]  /*0080*/  SGXT.U32 R8, R8, 0x3 ;  /* 0x000000030808781a */ /* 0x000fe40000000000 */
[----:B------:R-:W-:Y:S02]  /*0090*/  SHF.R.S32.HI R12, RZ, 0x1c, R4 ;  /* 0x0000001cff0c7819 */ /* 0x000fe40000011404 */
[----:B------:R-:W-:Y:S02]  /*00a0*/  SHF.L.U32 R4, R0, 0x2, RZ ;  /* 0x0000000200047819 */ /* 0x000fe400000006ff */
[----:B------:R-:W-:Y:S02]  /*00b0*/  LOP3.LUT R9, R15, R8, RZ, 0xfc, !PT ;  /* 0x000000080f097212 */ /* 0x000fe400078efcff */
[----:B------:R-:W-:-:S02]  /*00c0*/  SGXT R12, R12, 0x1 ;  /* 0x000000010c0c781a */ /* 0x000fc40000000200 */
[----:B------:R-:W-:Y:S02]  /*00d0*/  LOP3.LUT R6, R4, 0x3c, RZ, 0xc0, !PT ;  /* 0x0000003c04067812 */ /* 0x000fe400078ec0ff */
[----:B------:R-:W-:Y:S02]  /*00e0*/  CS2R R4, SRZ ;  /* 0x0000000000047805 */ /* 0x000fe4000001ff00 */
[----:B------:R-:W-:Y:S02]  /*00f0*/  LEA.HI R12, R12, R9, RZ, 0x2 ;  /* 0x000000090c0c7211 */ /* 0x000fe400078f10ff */
[C---:B------:R-:W-:Y:S02]  /*0100*/  ISETP.GE.AND P1, PT, R9.reuse, 0x10, PT ;  /* 0x000000100900780c */ /* 0x040fe40003f26270 */
[----:B------:R-:W-:Y:S02]  /*0110*/  LEA R17, R9, R6, 0x6 ;  /* 0x0000000609117211 */ /* 0x000fe400078e30ff */
[----:B------:R-:W-:-:S02]  /*0120*/  CS2R R6, SRZ ;  /* 0x0000000000067805 */ /* 0x000fc4000001ff00 */
[----:B------:R-:W-:Y:S01]  /*0130*/  LOP3.LUT R12, R12, 0xfffffffc, RZ, 0xc0, !PT ;  /* 0xfffffffc0c0c7812 */ /* 0x000fe200078ec0ff */
[----:B--2---:R-:W-:-:S03]  /*0140*/  IMAD.WIDE R2, R17, 0x4, R2 ;  /* 0x0000000411027825 */ /* 0x004fc600078e0202 */
[----:B------:R-:W-:Y:S01]  /*0150*/  IADD3 R9, R9, -R12, RZ ;  /* 0x8000000c09097210 */ /* 0x000fe20007ffe0ff */
[----:B------:R-:W-:Y:S02]  /*0160*/  HFMA2.MMA R12, -RZ, RZ, 0, 0 ;  /* 0x00000000ff0c7435 */ /* 0x000fe400000001ff */
[----:B------:R-:W2:Y:S02]  /*0170*/  @!P1 LDG.E.128 R4, desc[UR6][R2.64] ;  /* 0x0000000602049981 */ /* 0x000ea4000c1e1d00 */
[----:B----4-:R-:W-:-:S06]  /*0180*/  IMAD.WIDE R10, R9, 0x4, R10 ;  /* 0x00000004090a7825 */ /* 0x010fcc00078e020a */
[----:B------:R-:W3:Y:S01]  /*0190*/  @!P1 LDG.E.EL R12, desc[UR6][R10.64] ;  /* 0x000000060a0c9981 */ /* 0x000ee2000c2e1900 */
[----:B------:R-:W1:Y:S01]  /*01a0*/  S2UR UR5, SR_CgaCtaId ;  /* 0x00000000000579c3 */ /* 0x000e620000008800 */
[----:B------:R-:W-:Y:S01]  /*01b0*/  UMOV UR4, 0x400 ;  /* 0x0000040000047882 */ /* 0x000fe20000000000 */
[----:B------:R-:W-:Y:S02]  /*01c0*/  MOV R28, 0x3c800000 ;  /* 0x3c800000001c7802 */ /* 0x000fe40000000f00 */
[----:B------:R-:W-:Y:S01]  /*01d0*/  LOP3.LUT P0, RZ, R0, 0x78, RZ, 0xc0, !PT ;  /* 0x0000007800ff7812 */ /* 0x000fe2000780c0ff */
[----:B-1----:R-:W-:-:S06]  /*01e0*/  UPRMT UR4, UR5, 0x654, UR4 ;  /* 0x0000065405047896 */ /* 0x002fcc0008000004 */
[----:B------:R-:W-:Y:S02]  /*01f0*/  LEA R23, R8, UR4, 0x2 ;  /* 0x0000000408177c11 */ /* 0x000fe4000f8e10ff */
[----:B--2---:R-:W-:Y:S02]  /*0200*/  SEL R9, R4, RZ, !P1 ;  /* 0x000000ff04097207 */ /* 0x004fe40004800000 */
[----:B------:R-:W-:Y:S02]  /*0210*/  SEL R5, R5, RZ, !P1 ;  /* 0x000000ff05057207 */ /* 0x000fe40004800000 */
[----:B------:R-:W-:Y:S01]  /*0220*/  SEL R13, R6, RZ, !P1 ;  /* 0x000000ff060d7207 */ /* 0x000fe20004800000 */
[--C-:B---3--:R-:W-:Y:S02]  /*0230*/  FADD R4, R9, R12.reuse ;  /* 0x0000000c09047221 */ /* 0x108fe40000000000 */
[--C-:B------:R-:W-:Y:S01]  /*0240*/  FADD R5, R5, R12.reuse ;  /* 0x0000000c05057221 */ /* 0x100fe20000000000 */
[----:B------:R-:W-:Y:S01]  /*0250*/  SEL R7, R7, RZ, !P1 ;  /* 0x000000ff07077207 */ /* 0x000fe20004800000 */
[----:B------:R-:W-:-:S02]  /*0260*/  FADD R6, R13, R12 ;  /* 0x0000000c0d067221 */ /* 0x000fc40000000000 */
[----:B------:R-:W-:Y:S02]  /*0270*/  FADD R9, R4, R5 ;  /* 0x0000000504097221 */ /* 0x000fe40000000000 */
[----:B------:R-:W-:Y:S02]  /*0280*/  FADD R7, R7, R12 ;  /* 0x0000000c07077221 */ /* 0x000fe40000000000 */
[----:B------:R-:W-:-:S04]  /*0290*/  FADD R12, R6, R9 ;  /* 0x00000009060c7221 */ /* 0x000fc80000000000 */
[----:B------:R-:W-:-:S05]  /*02a0*/  FADD R12, R7, R12 ;  /* 0x0000000c070c7221 */ /* 0x000fca0000000000 */
[----:B------:R-:W-:-:S05]  /*02b0*/  FSEL R12, R12, RZ, !P1 ;  /* 0x000000ff0c0c7208 */ /* 0x000fca0004800000 */
[----:B------:R-:W1:Y:S02]  /*02c0*/  SHFL.BFLY PT, R9, R12, 0x8, 0x1f ;  /* 0x0d001f000c097f89 */ /* 0x000e6400000e0000 */
[----:B-1----:R-:W-:-:S05]  /*02d0*/  FADD R9, R12, R9 ;  /* 0x000000090c097221 */ /* 0x002fca0000000000 */
[----:B------:R-:W1:Y:S02]  /*02e0*/  SHFL.BFLY PT, R10, R9, 0x4, 0x1f ;  /* 0x0c801f00090a7f89 */ /* 0x000e6400000e0000 */
[----:B-1----:R-:W-:-:S05]  /*02f0*/  FADD R11, R9, R10 ;  /* 0x0000000a090b7221 */ /* 0x002fca0000000000 */
[----:B------:R-:W1:Y:S02]  /*0300*/  SHFL.BFLY PT, R10, R11, 0x2, 0x1f ;  /* 0x0c401f000b0a7f89 */ /* 0x000e6400000e0000 */
[----:B-1----:R-:W-:-:S05]  /*0310*/  FADD R13, R11, R10 ;  /* 0x0000000a0b0d7221 */ /* 0x002fca0000000000 */
[----:B------:R-:W1:Y:S02]  /*0320*/  SHFL.BFLY PT, R10, R13, 0x1, 0x1f ;  /* 0x0c201f000d0a7f89 */ /* 0x000e6400000e0000 */
[----:B-1----:R-:W-:-:S04]  /*0330*/  FADD R10, R13, R10 ;  /* 0x0000000a0d0a7221 */ /* 0x002fc80000000000 */
[C---:B------:R-:W-:Y:S01]  /*0340*/  FFMA R14, R10.reuse, -0.015625, R5 ;  /* 0xbc8000000a0e7823 */ /* 0x040fe20000000005 */
[C---:B------:R-:W-:Y:S01]  /*0350*/  FFMA R19, R10.reuse, -0.015625, R4 ;  /* 0xbc8000000a137823 */ /* 0x040fe20000000004 */
[C---:B------:R-:W-:Y:S01]  /*0360*/  FFMA R18, R10.reuse, -0.015625, R6 ;  /* 0xbc8000000a127823 */ /* 0x040fe20000000006 */
[----:B------:R-:W-:Y:S01]  /*0370*/  FFMA R20, R10, -0.015625, R7 ;  /* 0xbc8000000a147823 */ /* 0x000fe20000000007 */
[----:B------:R-:W-:Y:S01]  /*0380*/  FMUL R16, R14, R14 ;  /* 0x0000000e0e107220 */ /* 0x000fe20000400000 */
[----:B------:R-:W-:Y:S03]  /*0390*/  STS [R23], R10 ;  /* 0x0000000a17007388 */ /* 0x000fe60000000800 */
[----:B------:R-:W-:-:S04]  /*03a0*/  FFMA R21, R19, R19, R16 ;  /* 0x0000001313157223 */ /* 0x000fc80000000010 */
[----:B------:R-:W-:-:S04]  /*03b0*/  FFMA R21, R18, R18, R21 ;  /* 0x0000001212157223 */ /* 0x000fc80000000015 */
[----:B------:R-:W-:-:S05]  /*03c0*/  FFMA R21, R20, R20, R21 ;  /* 0x0000001414157223 */ /* 0x000fca0000000015 */
[----:B------:R-:W-:-:S05]  /*03d0*/  FSEL R21, R21, RZ, !P1 ;  /* 0x000000ff15157208 */ /* 0x000fca0004800000 */
[----:B------:R-:W1:Y:S02]  /*03e0*/  SHFL.BFLY PT, R12, R21, 0x8, 0x1f ;  /* 0x0d001f00150c7f89 */ /* 0x000e6400000e0000 */
[----:B-1----:R-:W-:Y:S01]  /*03f0*/  FADD R12, R21, R12 ;  /* 0x0000000c150c7221 */ /* 0x002fe20000000000 */
[----:B------:R-:W-:-:S04]  /*0400*/  LOP3.LUT R21, R15, 0x7, R0, 0xf8, !PT ;  /* 0x000000070f157812 */ /* 0x000fc800078ef800 */
[----:B------:R-:W1:Y:S01]  /*0410*/  SHFL.BFLY PT, R9, R12, 0x4, 0x1f ;  /* 0x0c801f000c097f89 */ /* 0x000e6200000e0000 */
[----:B------:R-:W-:Y:S01]  /*0420*/  BAR.SYNC.DEFER_BLOCKING 0x0 ;  /* 0x0000000000007b1d */ /* 0x000fe20000010000 */
[----:B------:R-:W-:Y:S01]  /*0430*/  ISETP.LT.AND P0, PT, R21, 0x10, !P0 ;  /* 0x000000101500780c */ /* 0x000fe20004701270 */
[----:B-1----:R-:W-:Y:S01]  /*0440*/  FADD R11, R12, R9 ;  /* 0x000000090c0b7221 */ /* 0x002fe20000000000 */
[----:B------:R-:W-:-:S04]  /*0450*/  LOP3.LUT R9, R0, 0x7, RZ, 0xc0, !PT ;  /* 0x0000000700097812 */ /* 0x000fc800078ec0ff */
[----:B------:R-:W1:Y:S01]  /*0460*/  SHFL.BFLY PT, R16, R11, 0x2, 0x1f ;  /* 0x0c401f000b107f89 */ /* 0x000e6200000e0000 */
[----:B------:R-:W-:Y:S02]  /*0470*/  LEA R22, R9, UR4, 0x2 ;  /* 0x0000000409167c11 */ /* 0x000fe4000f8e10ff */
[----:B------:R-:W2:Y:S01]  /*0480*/  LDC.64 R8, c[0x0][0x230] ;  /* 0x00008c00ff087b82 */ /* 0x000ea20000000a00 */
[----:B-1----:R-:W-:-:S07]  /*0490*/  FADD R13, R11, R16 ;  /* 0x000000100b0d7221 */ /* 0x002fce0000000000 */
[----:B------:R-:W1:Y:S01]  /*04a0*/  LDC.64 R10, c[0x0][0x220] ;  /* 0x00008800ff0a7b82 */ /* 0x000e620000000a00 */
[C---:B--2---:R-:W-:Y:S01]  /*04b0*/  IMAD.WIDE R8, R21.reuse, 0x4, R8 ;  /* 0x0000000415087825 */ /* 0x044fe200078e0208 */
[----:B------:R-:W2:Y:S03]  /*04c0*/  SHFL.BFLY PT, R16, R13, 0x1, 0x1f ;  /* 0x0c201f000d107f89 */ /* 0x000ea600000e0000 */
[----:B-1----:R-:W-:-:S04]  /*04d0*/  IMAD.WIDE R10, R21, 0x4, R10 ;  /* 0x00000004150a7825 */ /* 0x002fc800078e020a */
[----:B--2---:R-:W-:Y:S02]  /*04e0*/  FADD R24, R13, R16 ;  /* 0x000000100d187221 */ /* 0x004fe40000000000 */
[----:B------:R-:W-:Y:S01]  /*04f0*/  LDS R16, [R22] ;  /* 0x0000000016107984 */ /* 0x000fe20000000800 */
[----:B------:R-:W1:Y:S01]  /*0500*/  LDC.64 R12, c[0x0][0x228] ;  /* 0x00008a00ff0c7b82 */ /* 0x000e620000000a00 */
[----:B------:R-:W-:-:S07]  /*0510*/  FFMA R26, R24, R28, 9.9999997473787516356e-06 ;  /* 0x3727c5ac181a7423 */ /* 0x000fce000000001c */
[----:B------:R-:W-:Y:S06]  /*0520*/  BAR.SYNC.DEFER_BLOCKING 0x0 ;  /* 0x0000000000007b1d */ /* 0x000fec0000010000 */
[----:B------:R-:W2:Y:S02]  /*0530*/  MUFU.RSQ R27, R26 ;  /* 0x0000001a001b7308 */ /* 0x000ea40000001400 */
[-C--:B--2---:R-:W-:Y:S01]  /*0540*/  FMUL R14, R14, R27.reuse ;  /* 0x0000001b0e0e7220 */ /* 0x084fe20000400000 */
[-C--:B------:R-:W-:Y:S01]  /*0550*/  FMUL R15, R18, R27.reuse ;  /* 0x0000001b120f7220 */ /* 0x080fe20000400000 */
[-C--:B------:R-:W-:Y:S01]  /*0560*/  FMUL R0, R19, R27.reuse ;  /* 0x0000001b13007220 */ /* 0x080fe20000400000 */
[----:B------:R-:W-:Y:S01]  /*0570*/  STS [R23], R24 ;  /* 0x0000001817007388 */ /* 0x000fe20000000800 */
[----:B------:R-:W-:Y:S01]  /*0580*/  FMUL R20, R20, R27 ;  /* 0x0000001b14147220 */ /* 0x000fe20000400000 */
[----:B------:R-:W-:Y:S01]  /*0590*/  BAR.SYNC.DEFER_BLOCKING 0x0 ;  /* 0x0000000000007b1d */ /* 0x000fe20000010000 */
[----:B------:R-:W-:Y:S01]  /*05a0*/  FSETP.GEU.AND P3, PT, R14, RZ, PT ;  /* 0x000000ff0e00720b */ /* 0x000fe20003f6e000 */
[----:B-1----:R-:W-:Y:S01]  /*05b0*/  IMAD.WIDE R18, R17, 0x4, R12 ;  /* 0x0000000411127825 */ /* 0x002fe200078e020c */
[----:B------:R-:W-:-:S02]  /*05c0*/  FSETP.GEU.AND P4, PT, R15, RZ, PT ;  /* 0x000000ff0f00720b */ /* 0x000fc40003f8e000 */
[----:B------:R-:W-:Y:S02]  /*05d0*/  FSETP.GEU.AND P2, PT, R0, RZ, PT ;  /* 0x000000ff0000720b */ /* 0x000fe40003f4e000 */
[----:B------:R-:W-:Y:S02]  /*05e0*/  FSETP.GEU.AND P5, PT, R20, RZ, PT ;  /* 0x000000ff1400720b */ /* 0x000fe40003fae000 */
[----:B------:R-:W-:Y:S02]  /*05f0*/  FSEL R13, R14, RZ, P3 ;  /* 0x000000ff0e0d7208 */ /* 0x000fe40001800000 */
[----:B------:R-:W-:Y:S02]  /*0600*/  FSEL R14, R15, RZ, P4 ;  /* 0x000000ff0f0e7208 */ /* 0x000fe40002000000 */
[----:B------:R-:W-:Y:S02]  /*0610*/  FSEL R12, R0, RZ, P2 ;  /* 0x000000ff000c7208 */ /* 0x000fe40001000000 */
[----:B------:R-:W-:Y:S01]  /*0620*/  FSEL R15, R20, RZ, P5 ;  /* 0x000000ff140f7208 */ /* 0x000fe20002800000 */
[----:B------:R-:W1:Y:S04]  /*0630*/  LDS R25, [R22] ;  /* 0x0000000016197984 */ /* 0x000e680000000800 */
[----:B------:R2:W-:Y:S04]  /*0640*/  @!P1 STG.E.128 desc[UR6][R2.64], R4 ;  /* 0x0000000402009986 */ /* 0x0005e8000c101d06 */
[----:B------:R2:W-:Y:S01]  /*0650*/  @!P1 STG.E.128 desc[UR6][R18.64], R12 ;  /* 0x0000000c12009986 */ /* 0x0005e2000c101d06 */
[----:B-1----:R-:W-:-:S06]  /*0660*/  FFMA R25, R25, R28, 9.9999997473787516356e-06 ;  /* 0x3727c5ac19197423 */ /* 0x002fcc000000001c */
[----:B------:R-:W1:Y:S02]  /*0670*/  MUFU.RSQ R25, R25 ;  /* 0x0000001900197308 */ /* 0x000e640000001400 */
[----:B-1----:R2:W-:Y:S01]  /*0680*/  @P0 STG.E desc[UR6][R8.64], R25 ;  /* 0x0000001908000986 */ /* 0x0025e2000c101906 */
[----:B------:R-:W-:Y:S05]  /*0690*/  @!P0 EXIT ;  /* 0x000000000000894d */ /* 0x000fea0003800000 */
[----:B--2---:R-:W-:-:S05]  /*06a0*/  FMUL R3, R16, 0.015625 ;  /* 0x3c80000010037820 */ /* 0x004fca0000400000 */
[----:B------:R-:W-:Y:S01]  /*06b0*/  STG.E desc[UR6][R10.64], R3 ;  /* 0x000000030a007986 */ /* 0x000fe2000c101906 */
[----:B------:R-:W-:Y:S05]  /*06c0*/  EXIT ;  /* 0x000000000000794d */ /* 0x000fea0003800000 */
.L_x_0:
[----:B------:R-:W-:-:S00]  /*06d0*/  BRA `(.L_x_0) ;  /* 0xfffffffc00fc7947 */ /* 0x000fc0000383ffff */
[----:B------:R-:W-:-:S00]  /*06e0*/  NOP ;  /* 0x0000000000007918 */ /* 0x000fc00000000000 */
        /* <DEDUP_REMOVED lines=9> */
.L_x_1:


//--------------------- .nv.global.init           --------------------------
	.section	.nv.global.init,"aw",@progbits
.nv.global.init:
	.type		_$_str,@object
	.size		_$_str,(.L_0 - _$_str)
_$_str:
        /*0000*/ 	.byte	0x5f, 0x5f, 0x43, 0x55, 0x44, 0x41, 0x5f, 0x46, 0x54, 0x5a, 0x00
.L_0:


//--------------------- .nv.shared.triton_per_fused__native_batch_norm_legit_convolution_relu_0 --------------------------
	.section	.nv.shared.triton_per_fused__native_batch_norm_legit_convolution_relu_0,"aw",@nobits
	.sectionflags	@""
	.align	16
	.zero		1024


//--------------------- .nv.constant0.triton_per_fused__native_batch_norm_legit_convolution_relu_0 --------------------------
	.section	.nv.constant0.triton_per_fused__native_batch_norm_legit_convolution_relu_0,"a",@progbits
	.sectionflags	@""
	.align	4
.nv.constant0.triton_per_fused__native_batch_norm_legit_convolution_relu_0:
	.zero		576
